//
// Generated by NVIDIA NVVM Compiler
//
// Compiler Build ID: CL-36424714
// Cuda compilation tools, release 13.0, V13.0.88
// Based on NVVM 20.0.0
//

.version 9.0
.target sm_100
.address_size 64

	// .globl	_Z6searchPcS_Pii

.visible .entry _Z6searchPcS_Pii(
	.param .u64 .ptr .align 1 _Z6searchPcS_Pii_param_0,
	.param .u64 .ptr .align 1 _Z6searchPcS_Pii_param_1,
	.param .u64 .ptr .align 1 _Z6searchPcS_Pii_param_2,
	.param .u32 _Z6searchPcS_Pii_param_3
)
{
	.reg .pred 	%p<4>;
	.reg .b16 	%rs<3>;
	.reg .b32 	%r<8>;
	.reg .b64 	%rd<11>;

	ld.param.u64 	%rd3, [_Z6searchPcS_Pii_param_0];
	ld.param.u64 	%rd4, [_Z6searchPcS_Pii_param_1];
	ld.param.u64 	%rd5, [_Z6searchPcS_Pii_param_2];
	ld.param.u32 	%r4, [_Z6searchPcS_Pii_param_3];
	mov.u32 	%r1, %tid.x;
	setp.lt.s32 	%p1, %r4, 1;
	@%p1 bra 	$L__BB0_4;
	cvta.to.global.u64 	%rd1, %rd3;
	cvta.to.global.u64 	%rd2, %rd4;
	mov.b32 	%r7, 0;
	bra.uni 	$L__BB0_3;
$L__BB0_2:
	add.s32 	%r7, %r7, 1;
	setp.eq.s32 	%p3, %r7, %r4;
	@%p3 bra 	$L__BB0_4;
$L__BB0_3:
	add.s32 	%r6, %r7, %r1;
	cvt.u64.u32 	%rd6, %r6;
	add.s64 	%rd7, %rd1, %rd6;
	ld.global.u8 	%rs1, [%rd7];
	cvt.u64.u32 	%rd8, %r7;
	add.s64 	%rd9, %rd2, %rd8;
	ld.global.u8 	%rs2, [%rd9];
	setp.eq.s16 	%p2, %rs1, %rs2;
	@%p2 bra 	$L__BB0_2;
	bra.uni 	$L__BB0_5;
$L__BB0_4:
	cvta.to.global.u64 	%rd10, %rd5;
	st.global.u32 	[%rd10], %r1;
$L__BB0_5:
	ret;

}


// ===== COMPILED SASS (sm_100) =====

	.target	sm_100

	.elftype	@"ET_EXEC"


//--------------------- .note.nv.tkinfo           --------------------------
	.section	.note.nv.tkinfo,"",@"SHT_NOTE"
	.sectionflags	@"SHF_NOTE_NV_TKINFO"
	.tkinfo
        /*0018*/ 	.word	0x00000002
        /*0030*/ 	.string	""
        /*0030*/ 	.string	"ptxas"
        /*0030*/ 	.string	"Cuda compilation tools, release 13.0, V13.0.88"
        /*0030*/ 	.string	"Build cuda_13.0.r13.0/compiler.36424714_0"
        /*0030*/ 	.string	"-arch sm_100 -m 64 "



//--------------------- .note.nv.cuinfo           --------------------------
	.section	.note.nv.cuinfo,"",@"SHT_NOTE"
	.sectionflags	@"SHF_NOTE_NV_CUINFO"
        /*0018*/ 	.short	0x0002
        /*001a*/ 	.short	0x0064
        /*001c*/ 	.short	0x0082
	.zero		2


//--------------------- .nv.info                  --------------------------
	.section	.nv.info,"",@"SHT_CUDA_INFO"
	.align	4


	//----- nvinfo : EIATTR_REGCOUNT
	.align		4
        /*0000*/ 	.byte	0x04, 0x2f
        /*0002*/ 	.short	(.L_1 - .L_0)
	.align		4
.L_0:
        /*0004*/ 	.word	index@(_Z6searchPcS_Pii)
        /*0008*/ 	.word	0x0000000a


	//----- nvinfo : EIATTR_FRAME_SIZE
	.align		4
.L_1:
        /*000c*/ 	.byte	0x04, 0x11
        /*000e*/ 	.short	(.L_3 - .L_2)
	.align		4
.L_2:
        /*0010*/ 	.word	index@(_Z6searchPcS_Pii)
        /*0014*/ 	.word	0x00000000


	//----- nvinfo : EIATTR_MIN_STACK_SIZE
	.align		4
.L_3:
        /*0018*/ 	.byte	0x04, 0x12
        /*001a*/ 	.short	(.L_5 - .L_4)
	.align		4
.L_4:
        /*001c*/ 	.word	index@(_Z6searchPcS_Pii)
        /*0020*/ 	.word	0x00000000
.L_5:


//--------------------- .nv.compat                --------------------------
	.section	.nv.compat,"",@"SHT_CUDA_COMPAT_INFO"
	.align	4
        /*0000*/ 	.byte	0x02, 0x09, 0x00, 0x00, 0x02, 0x02, 0x01, 0x00, 0x02, 0x05, 0x05, 0x00, 0x03, 0x07, 0x01, 0x01
        /*0010*/ 	.byte	0x02, 0x03, 0x00, 0x00, 0x02, 0x06, 0x01, 0x00, 0x04, 0x0b, 0x08, 0x00, 0x09, 0x00, 0x00, 0x00
        /*0020*/ 	.byte	0x00, 0x00, 0x00, 0x00


//--------------------- .nv.info._Z6searchPcS_Pii --------------------------
	.section	.nv.info._Z6searchPcS_Pii,"",@"SHT_CUDA_INFO"
	.sectionflags	@""
	.align	4


	//----- nvinfo : EIATTR_CUDA_API_VERSION
	.align		4
        /*0000*/ 	.byte	0x04, 0x37
        /*0002*/ 	.short	(.L_7 - .L_6)
.L_6:
        /*0004*/ 	.word	0x00000082


	//----- nvinfo : EIATTR_KPARAM_INFO
	.align		4
.L_7:
        /*0008*/ 	.byte	0x04, 0x17
        /*000a*/ 	.short	(.L_9 - .L_8)
.L_8:
        /*000c*/ 	.word	0x00000000
        /*0010*/ 	.short	0x0003
        /*0012*/ 	.short	0x0018
        /*0014*/ 	.byte	0x00, 0xf0, 0x11, 0x00


	//----- nvinfo : EIATTR_KPARAM_INFO
	.align		4
.L_9:
        /*0018*/ 	.byte	0x04, 0x17
        /*001a*/ 	.short	(.L_11 - .L_10)
.L_10:
        /*001c*/ 	.word	0x00000000
        /*0020*/ 	.short	0x0002
        /*0022*/ 	.short	0x0010
        /*0024*/ 	.byte	0x00, 0xf5, 0x21, 0x00


	//----- nvinfo : EIATTR_KPARAM_INFO
	.align		4
.L_11:
        /*0028*/ 	.byte	0x04, 0x17
        /*002a*/ 	.short	(.L_13 - .L_12)
.L_12:
        /*002c*/ 	.word	0x00000000
        /*0030*/ 	.short	0x0001
        /*0032*/ 	.short	0x0008
        /*0034*/ 	.byte	0x00, 0xf5, 0x21, 0x00


	//----- nvinfo : EIATTR_KPARAM_INFO
	.align		4
.L_13:
        /*0038*/ 	.byte	0x04, 0x17
        /*003a*/ 	.short	(.L_15 - .L_14)
.L_14:
        /*003c*/ 	.word	0x00000000
        /*0040*/ 	.short	0x0000
        /*0042*/ 	.short	0x0000
        /*0044*/ 	.byte	0x00, 0xf5, 0x21, 0x00


	//----- nvinfo : EIATTR_SPARSE_MMA_MASK
	.align		4
.L_15:
        /*0048*/ 	.byte	0x03, 0x50
        /*004a*/ 	.short	0x0000


	//----- nvinfo : EIATTR_MAXREG_COUNT
	.align		4
        /*004c*/ 	.byte	0x03, 0x1b
        /*004e*/ 	.short	0x00ff


	//----- nvinfo : EIATTR_MERCURY_ISA_VERSION
	.align		4
        /*0050*/ 	.byte	0x03, 0x5f
        /*0052*/ 	.short	0x0101


	//----- nvinfo : EIATTR_VRC_CTA_INIT_COUNT
	.align		4
        /*0054*/ 	.byte	0x02, 0x4a
	.zero		1
	.zero		1


	//----- nvinfo : EIATTR_EXIT_INSTR_OFFSETS
	.align		4
        /*0058*/ 	.byte	0x04, 0x1c
        /*005a*/ 	.short	(.L_17 - .L_16)


	//   ....[0]....
.L_16:
        /*005c*/ 	.word	0x00000150


	//   ....[1]....
        /*0060*/ 	.word	0x00000190


	//----- nvinfo : EIATTR_CBANK_PARAM_SIZE
	.align		4
.L_17:
        /*0064*/ 	.byte	0x03, 0x19
        /*0066*/ 	.short	0x001c


	//----- nvinfo : EIATTR_PARAM_CBANK
	.align		4
        /*0068*/ 	.byte	0x04, 0x0a
        /*006a*/ 	.short	(.L_19 - .L_18)
	.align		4
.L_18:
        /*006c*/ 	.word	index@(.nv.constant0._Z6searchPcS_Pii)
        /*0070*/ 	.short	0x0380
        /*0072*/ 	.short	0x001c


	//----- nvinfo : EIATTR_SW_WAR
	.align		4
.L_19:
        /*0074*/ 	.byte	0x04, 0x36
        /*0076*/ 	.short	(.L_21 - .L_20)
.L_20:
        /*0078*/ 	.word	0x00000008
.L_21:


//--------------------- .nv.callgraph             --------------------------
	.section	.nv.callgraph,"",@"SHT_CUDA_CALLGRAPH"
	.align	4
	.sectionentsize	8
	.align		4
        /*0000*/ 	.word	0x00000000
	.align		4
        /*0004*/ 	.word	0xffffffff
	.align		4
        /*0008*/ 	.word	0x00000000
	.align		4
        /*000c*/ 	.word	0xfffffffe
	.align		4
        /*0010*/ 	.word	0x00000000
	.align		4
        /*0014*/ 	.word	0xfffffffd
	.align		4
        /*0018*/ 	.word	0x00000000
	.align		4
        /*001c*/ 	.word	0xfffffffc


//--------------------- .text._Z6searchPcS_Pii    --------------------------
	.section	.text._Z6searchPcS_Pii,"ax",@progbits
	.align	128
        .global         _Z6searchPcS_Pii
        .type           _Z6searchPcS_Pii,@function
        .size           _Z6searchPcS_Pii,(.L_x_3 - _Z6searchPcS_Pii)
        .other          _Z6searchPcS_Pii,@"STO_CUDA_ENTRY STV_DEFAULT"
_Z6searchPcS_Pii:
.text._Z6searchPcS_Pii:
[----:B------:R-:W-:Y:S01]  /*0000*/  LDC R1, c[0x0][0x37c] ;  /* 0x0000df00ff017b82 */ /* 0x000fe20000000800 */
[----:B------:R-:W0:Y:S01]  /*0010*/  LDCU UR4, c[0x0][0x398] ;  /* 0x00007300ff0477ac */ /* 0x000e220008000800 */
[----:B------:R-:W1:Y:S01]  /*0020*/  S2R R7, SR_TID.X ;  /* 0x0000000000077919 */ /* 0x000e620000002100 */
[----:B------:R-:W2:Y:S01]  /*0030*/  LDCU.64 UR6, c[0x0][0x358] ;  /* 0x00006b00ff0677ac */ /* 0x000ea20008000a00 */
[----:B0-----:R-:W-:-:S09]  /*0040*/  UISETP.GE.AND UP0, UPT, UR4, 0x1, UPT ;  /* 0x000000010400788c */ /* 0x001fd2000bf06270 */
[----:B--2---:R-:W-:Y:S05]  /*0050*/  BRA.U !UP0, `(.L_x_0) ;  /* 0x0000000108447547 */ /* 0x004fea000b800000 */
[----:B------:R-:W0:Y:S01]  /*0060*/  LDCU UR9, c[0x0][0x398] ;  /* 0x00007300ff0977ac */ /* 0x000e220008000800 */
[----:B------:R-:W2:Y:S01]  /*0070*/  LDCU.128 UR12, c[0x0][0x380] ;  /* 0x00007000ff0c77ac */ /* 0x000ea20008000c00 */
[----:B------:R-:W-:-:S05]  /*0080*/  UMOV UR4, URZ ;  /* 0x000000ff00047c82 */ /* 0x000fca0008000000 */
.L_x_1:
[----:B--2---:R-:W-:Y:S02]  /*0090*/  UIADD3 UR5, UP0, UPT, UR4, UR14, URZ ;  /* 0x0000000e04057290 */ /* 0x004fe4000ff1e0ff */
[----:B-1----:R-:W-:Y:S02]  /*00a0*/  VIADD R2, R7, UR4 ;  /* 0x0000000407027c36 */ /* 0x002fe40008000000 */
[----:B------:R-:W-:-:S03]  /*00b0*/  UIADD3.X UR8, UPT, UPT, URZ, UR15, URZ, UP0, !UPT ;  /* 0x0000000fff087290 */ /* 0x000fc600087fe4ff */
[----:B------:R-:W-:Y:S01]  /*00c0*/  IADD3 R2, P0, PT, R2, UR12, RZ ;  /* 0x0000000c02027c10 */ /* 0x000fe2000ff1e0ff */
[----:B------:R-:W-:Y:S02]  /*00d0*/  IMAD.U32 R4, RZ, RZ, UR5 ;  /* 0x00000005ff047e24 */ /* 0x000fe4000f8e00ff */
[----:B------:R-:W-:Y:S01]  /*00e0*/  IMAD.U32 R5, RZ, RZ, UR8 ;  /* 0x00000008ff057e24 */ /* 0x000fe2000f8e00ff */
[----:B------:R-:W-:-:S05]  /*00f0*/  IADD3.X R3, PT, PT, RZ, UR13, RZ, P0, !PT ;  /* 0x0000000dff037c10 */ /* 0x000fca00087fe4ff */
[----:B------:R-:W2:Y:S04]  /*0100*/  LDG.E.U8 R2, desc[UR6][R2.64] ;  /* 0x0000000602027981 */ /* 0x000ea8000c1e1100 */
[----:B------:R-:W2:Y:S01]  /*0110*/  LDG.E.U8 R5, desc[UR6][R4.64] ;  /* 0x0000000604057981 */ /* 0x000ea2000c1e1100 */
[----:B------:R-:W-:-:S04]  /*0120*/  UIADD3 UR4, UPT, UPT, UR4, 0x1, URZ ;  /* 0x0000000104047890 */ /* 0x000fc8000fffe0ff */
[----:B0-----:R-:W-:Y:S01]  /*0130*/  UISETP.NE.AND UP0, UPT, UR4, UR9, UPT ;  /* 0x000000090400728c */ /* 0x001fe2000bf05270 */
[----:B--2---:R-:W-:-:S13]  /*0140*/  ISETP.NE.AND P0, PT, R2, R5, PT ;  /* 0x000000050200720c */ /* 0x004fda0003f05270 */
[----:B------:R-:W-:Y:S05]  /*0150*/  @P0 EXIT ;  /* 0x000000000000094d */ /* 0x000fea0003800000 */
[----:B------:R-:W-:Y:S05]  /*0160*/  BRA.U UP0, `(.L_x_1) ;  /* 0xfffffffd00c87547 */ /* 0x000fea000b83ffff */
.L_x_0:
[----:B------:R-:W1:Y:S02]  /*0170*/  LDC.64 R2, c[0x0][0x390] ;  /* 0x0000e400ff027b82 */ /* 0x000e640000000a00 */
[----:B-1----:R-:W-:Y:S01]  /*0180*/  STG.E desc[UR6][R2.64], R7 ;  /* 0x0000000702007986 */ /* 0x002fe2000c101906 */
[----:B------:R-:W-:Y:S05]  /*0190*/  EXIT ;  /* 0x000000000000794d */ /* 0x000fea0003800000 */
.L_x_2:
[----:B------:R-:W-:-:S00]  /*01a0*/  BRA `(.L_x_2) ;  /* 0xfffffffc00fc7947 */ /* 0x000fc0000383ffff */
[----:B------:R-:W-:-:S00]  /*01b0*/  NOP ;  /* 0x0000000000007918 */ /* 0x000fc00000000000 */
        /* <DEDUP_REMOVED lines=12> */
.L_x_3:


//--------------------- .nv.shared.reserved.0     --------------------------
	.section	.nv.shared.reserved.0,"aw",@nobits
	.weak		__nv_reservedSMEM_offset_0_alias
	.size		__nv_reservedSMEM_offset_0_alias, 0, 64
	.other		__nv_reservedSMEM_offset_0_alias,@"STO_CUDA_RESERVED_SHARED STV_DEFAULT"
__nv_reservedSMEM_offset_0_alias:
	.zero		0
	.zero		64


//--------------------- .nv.constant0._Z6searchPcS_Pii --------------------------
	.section	.nv.constant0._Z6searchPcS_Pii,"a",@progbits
	.sectionflags	@""
	.align	4
.nv.constant0._Z6searchPcS_Pii:
	.zero		924


//--------------------- SYMBOLS --------------------------

	.type		.nv.reservedSmem.offset0,@object
	.size		.nv.reservedSmem.offset0,0x4
